//
// Generated by NVIDIA NVVM Compiler
//
// Compiler Build ID: CL-36424714
// Cuda compilation tools, release 13.0, V13.0.88
// Based on NVVM 20.0.0
//

.version 9.0
.target sm_100
.address_size 64

	// .globl	_Z11_blurKernelPfiii

.visible .entry _Z11_blurKernelPfiii(
	.param .u64 .ptr .align 1 _Z11_blurKernelPfiii_param_0,
	.param .u32 _Z11_blurKernelPfiii_param_1,
	.param .u32 _Z11_blurKernelPfiii_param_2,
	.param .u32 _Z11_blurKernelPfiii_param_3
)
{
	.reg .pred 	%p<90>;
	.reg .b32 	%r<174>;
	.reg .b32 	%f<77>;
	.reg .b64 	%rd<35>;

	ld.param.u64 	%rd2, [_Z11_blurKernelPfiii_param_0];
	ld.param.u32 	%r95, [_Z11_blurKernelPfiii_param_1];
	ld.param.u32 	%r96, [_Z11_blurKernelPfiii_param_2];
	ld.param.u32 	%r97, [_Z11_blurKernelPfiii_param_3];
	cvta.to.global.u64 	%rd1, %rd2;
	mov.u32 	%r99, %ctaid.x;
	mov.u32 	%r100, %ntid.x;
	mov.u32 	%r101, %tid.x;
	mad.lo.s32 	%r1, %r99, %r100, %r101;
	mov.u32 	%r102, %ctaid.y;
	mov.u32 	%r103, %ntid.y;
	mov.u32 	%r104, %tid.y;
	mad.lo.s32 	%r2, %r102, %r103, %r104;
	neg.s32 	%r138, %r97;
	setp.lt.s32 	%p2, %r97, 0;
	mov.b32 	%r161, 0;
	mov.f32 	%f66, 0f00000000;
	@%p2 bra 	$L__BB0_41;
	shl.b32 	%r4, %r95, 3;
	sub.s32 	%r5, %r2, %r97;
	add.s32 	%r106, %r5, 2;
	mad.lo.s32 	%r6, %r95, %r106, %r1;
	add.s32 	%r107, %r5, 3;
	mad.lo.s32 	%r7, %r95, %r107, %r1;
	add.s32 	%r108, %r5, 4;
	mad.lo.s32 	%r8, %r95, %r108, %r1;
	add.s32 	%r109, %r5, 5;
	mad.lo.s32 	%r9, %r95, %r109, %r1;
	mov.f32 	%f66, 0f00000000;
	mov.b32 	%r161, 0;
$L__BB0_2:
	neg.s32 	%r166, %r97;
	setp.lt.u32 	%p3, %r97, 4;
	add.s32 	%r13, %r138, %r1;
	setp.gt.s32 	%p4, %r13, -1;
	setp.lt.s32 	%p5, %r13, %r95;
	and.pred  	%p1, %p4, %p5;
	@%p3 bra 	$L__BB0_22;
	shl.b32 	%r110, %r97, 1;
	and.b32  	%r111, %r110, -8;
	neg.s32 	%r149, %r111;
	sub.s32 	%r150, 3, %r97;
	mad.lo.s32 	%r113, %r95, %r5, %r95;
	add.s32 	%r114, %r1, %r113;
	add.s32 	%r148, %r114, %r138;
	add.s32 	%r146, %r6, %r138;
	add.s32 	%r145, %r7, %r138;
	add.s32 	%r144, %r8, %r138;
	add.s32 	%r143, %r9, %r138;
	add.s32 	%r115, %r5, 6;
	mad.lo.s32 	%r116, %r95, %r115, %r1;
	add.s32 	%r142, %r116, %r138;
	add.s32 	%r117, %r5, 7;
	mad.lo.s32 	%r118, %r95, %r117, %r1;
	add.s32 	%r141, %r118, %r138;
	mad.lo.s32 	%r119, %r95, %r5, %r1;
	add.s32 	%r140, %r119, %r138;
	mov.u32 	%r147, %r5;
$L__BB0_4:
	.pragma "nounroll";
	setp.gt.s32 	%p6, %r147, -1;
	setp.lt.s32 	%p7, %r147, %r96;
	and.pred  	%p8, %p6, %p7;
	and.pred  	%p9, %p1, %p8;
	not.pred 	%p10, %p9;
	@%p10 bra 	$L__BB0_6;
	mul.wide.s32 	%rd3, %r140, 4;
	add.s64 	%rd4, %rd1, %rd3;
	ld.global.f32 	%f39, [%rd4];
	add.f32 	%f66, %f66, %f39;
	add.s32 	%r161, %r161, 1;
$L__BB0_6:
	add.s32 	%r120, %r147, 1;
	setp.gt.s32 	%p11, %r120, -1;
	setp.lt.s32 	%p12, %r120, %r96;
	and.pred  	%p13, %p11, %p12;
	and.pred  	%p14, %p1, %p13;
	not.pred 	%p15, %p14;
	@%p15 bra 	$L__BB0_8;
	mul.wide.s32 	%rd5, %r148, 4;
	add.s64 	%rd6, %rd1, %rd5;
	ld.global.f32 	%f40, [%rd6];
	add.f32 	%f66, %f66, %f40;
	add.s32 	%r161, %r161, 1;
$L__BB0_8:
	add.s32 	%r121, %r147, 2;
	setp.gt.s32 	%p16, %r121, -1;
	setp.lt.s32 	%p17, %r121, %r96;
	and.pred  	%p18, %p16, %p17;
	and.pred  	%p19, %p1, %p18;
	not.pred 	%p20, %p19;
	@%p20 bra 	$L__BB0_10;
	mul.wide.s32 	%rd7, %r146, 4;
	add.s64 	%rd8, %rd1, %rd7;
	ld.global.f32 	%f41, [%rd8];
	add.f32 	%f66, %f66, %f41;
	add.s32 	%r161, %r161, 1;
$L__BB0_10:
	add.s32 	%r122, %r147, 3;
	setp.gt.s32 	%p21, %r122, -1;
	setp.lt.s32 	%p22, %r122, %r96;
	and.pred  	%p23, %p21, %p22;
	and.pred  	%p24, %p1, %p23;
	not.pred 	%p25, %p24;
	@%p25 bra 	$L__BB0_12;
	mul.wide.s32 	%rd9, %r145, 4;
	add.s64 	%rd10, %rd1, %rd9;
	ld.global.f32 	%f42, [%rd10];
	add.f32 	%f66, %f66, %f42;
	add.s32 	%r161, %r161, 1;
$L__BB0_12:
	add.s32 	%r123, %r147, 4;
	setp.gt.s32 	%p26, %r123, -1;
	setp.lt.s32 	%p27, %r123, %r96;
	and.pred  	%p28, %p26, %p27;
	and.pred  	%p29, %p1, %p28;
	not.pred 	%p30, %p29;
	@%p30 bra 	$L__BB0_14;
	mul.wide.s32 	%rd11, %r144, 4;
	add.s64 	%rd12, %rd1, %rd11;
	ld.global.f32 	%f43, [%rd12];
	add.f32 	%f66, %f66, %f43;
	add.s32 	%r161, %r161, 1;
$L__BB0_14:
	add.s32 	%r124, %r147, 5;
	setp.gt.s32 	%p31, %r124, -1;
	setp.lt.s32 	%p32, %r124, %r96;
	and.pred  	%p33, %p31, %p32;
	and.pred  	%p34, %p1, %p33;
	not.pred 	%p35, %p34;
	@%p35 bra 	$L__BB0_16;
	mul.wide.s32 	%rd13, %r143, 4;
	add.s64 	%rd14, %rd1, %rd13;
	ld.global.f32 	%f44, [%rd14];
	add.f32 	%f66, %f66, %f44;
	add.s32 	%r161, %r161, 1;
$L__BB0_16:
	add.s32 	%r125, %r147, 6;
	setp.gt.s32 	%p36, %r125, -1;
	setp.lt.s32 	%p37, %r125, %r96;
	and.pred  	%p38, %p36, %p37;
	and.pred  	%p39, %p1, %p38;
	not.pred 	%p40, %p39;
	@%p40 bra 	$L__BB0_18;
	mul.wide.s32 	%rd15, %r142, 4;
	add.s64 	%rd16, %rd1, %rd15;
	ld.global.f32 	%f45, [%rd16];
	add.f32 	%f66, %f66, %f45;
	add.s32 	%r161, %r161, 1;
$L__BB0_18:
	add.s32 	%r126, %r147, 7;
	setp.gt.s32 	%p41, %r126, -1;
	setp.lt.s32 	%p42, %r126, %r96;
	and.pred  	%p43, %p41, %p42;
	and.pred  	%p44, %p1, %p43;
	not.pred 	%p45, %p44;
	@%p45 bra 	$L__BB0_20;
	mul.wide.s32 	%rd17, %r141, 4;
	add.s64 	%rd18, %rd1, %rd17;
	ld.global.f32 	%f46, [%rd18];
	add.f32 	%f66, %f66, %f46;
	add.s32 	%r161, %r161, 1;
$L__BB0_20:
	add.s32 	%r150, %r150, 8;
	add.s32 	%r149, %r149, 8;
	add.s32 	%r148, %r148, %r4;
	add.s32 	%r147, %r147, 8;
	add.s32 	%r146, %r146, %r4;
	add.s32 	%r145, %r145, %r4;
	add.s32 	%r144, %r144, %r4;
	add.s32 	%r143, %r143, %r4;
	add.s32 	%r142, %r142, %r4;
	add.s32 	%r141, %r141, %r4;
	add.s32 	%r140, %r140, %r4;
	setp.ne.s32 	%p46, %r149, 0;
	@%p46 bra 	$L__BB0_4;
	add.s32 	%r166, %r150, -3;
$L__BB0_22:
	shl.b32 	%r127, %r97, 1;
	and.b32  	%r128, %r127, 6;
	setp.lt.u32 	%p47, %r128, 3;
	@%p47 bra 	$L__BB0_32;
	add.s32 	%r66, %r166, %r2;
	setp.gt.s32 	%p48, %r66, -1;
	setp.lt.s32 	%p49, %r66, %r96;
	and.pred  	%p50, %p48, %p49;
	and.pred  	%p52, %p1, %p50;
	not.pred 	%p53, %p52;
	@%p53 bra 	$L__BB0_25;
	mad.lo.s32 	%r129, %r66, %r95, %r13;
	mul.wide.s32 	%rd19, %r129, 4;
	add.s64 	%rd20, %rd1, %rd19;
	ld.global.f32 	%f47, [%rd20];
	add.f32 	%f66, %f66, %f47;
	add.s32 	%r161, %r161, 1;
$L__BB0_25:
	add.s32 	%r69, %r66, 1;
	setp.gt.s32 	%p54, %r69, -1;
	setp.lt.s32 	%p55, %r69, %r96;
	and.pred  	%p56, %p54, %p55;
	and.pred  	%p57, %p1, %p56;
	not.pred 	%p58, %p57;
	@%p58 bra 	$L__BB0_27;
	mad.lo.s32 	%r130, %r69, %r95, %r13;
	mul.wide.s32 	%rd21, %r130, 4;
	add.s64 	%rd22, %rd1, %rd21;
	ld.global.f32 	%f48, [%rd22];
	add.f32 	%f66, %f66, %f48;
	add.s32 	%r161, %r161, 1;
$L__BB0_27:
	add.s32 	%r72, %r66, 2;
	setp.gt.s32 	%p59, %r72, -1;
	setp.lt.s32 	%p60, %r72, %r96;
	and.pred  	%p61, %p59, %p60;
	and.pred  	%p62, %p1, %p61;
	not.pred 	%p63, %p62;
	@%p63 bra 	$L__BB0_29;
	mad.lo.s32 	%r131, %r72, %r95, %r13;
	mul.wide.s32 	%rd23, %r131, 4;
	add.s64 	%rd24, %rd1, %rd23;
	ld.global.f32 	%f49, [%rd24];
	add.f32 	%f66, %f66, %f49;
	add.s32 	%r161, %r161, 1;
$L__BB0_29:
	add.s32 	%r75, %r66, 3;
	setp.gt.s32 	%p64, %r75, -1;
	setp.lt.s32 	%p65, %r75, %r96;
	and.pred  	%p66, %p64, %p65;
	and.pred  	%p67, %p1, %p66;
	not.pred 	%p68, %p67;
	@%p68 bra 	$L__BB0_31;
	mad.lo.s32 	%r132, %r75, %r95, %r13;
	mul.wide.s32 	%rd25, %r132, 4;
	add.s64 	%rd26, %rd1, %rd25;
	ld.global.f32 	%f50, [%rd26];
	add.f32 	%f66, %f66, %f50;
	add.s32 	%r161, %r161, 1;
$L__BB0_31:
	add.s32 	%r166, %r166, 4;
$L__BB0_32:
	and.b32  	%r133, %r97, 1;
	setp.eq.b32 	%p69, %r133, 1;
	not.pred 	%p70, %p69;
	@%p70 bra 	$L__BB0_38;
	add.s32 	%r81, %r166, %r2;
	setp.gt.s32 	%p71, %r81, -1;
	setp.lt.s32 	%p72, %r81, %r96;
	and.pred  	%p73, %p71, %p72;
	and.pred  	%p75, %p1, %p73;
	not.pred 	%p76, %p75;
	@%p76 bra 	$L__BB0_35;
	mad.lo.s32 	%r134, %r81, %r95, %r13;
	mul.wide.s32 	%rd27, %r134, 4;
	add.s64 	%rd28, %rd1, %rd27;
	ld.global.f32 	%f51, [%rd28];
	add.f32 	%f66, %f66, %f51;
	add.s32 	%r161, %r161, 1;
$L__BB0_35:
	add.s32 	%r84, %r81, 1;
	setp.gt.s32 	%p77, %r84, -1;
	setp.lt.s32 	%p78, %r84, %r96;
	and.pred  	%p79, %p77, %p78;
	and.pred  	%p80, %p1, %p79;
	not.pred 	%p81, %p80;
	@%p81 bra 	$L__BB0_37;
	mad.lo.s32 	%r135, %r84, %r95, %r13;
	mul.wide.s32 	%rd29, %r135, 4;
	add.s64 	%rd30, %rd1, %rd29;
	ld.global.f32 	%f52, [%rd30];
	add.f32 	%f66, %f66, %f52;
	add.s32 	%r161, %r161, 1;
$L__BB0_37:
	add.s32 	%r166, %r166, 2;
$L__BB0_38:
	add.s32 	%r90, %r166, %r2;
	setp.gt.s32 	%p82, %r90, -1;
	setp.lt.s32 	%p83, %r90, %r96;
	and.pred  	%p84, %p82, %p83;
	and.pred  	%p86, %p1, %p84;
	not.pred 	%p87, %p86;
	@%p87 bra 	$L__BB0_40;
	mad.lo.s32 	%r136, %r90, %r95, %r13;
	mul.wide.s32 	%rd31, %r136, 4;
	add.s64 	%rd32, %rd1, %rd31;
	ld.global.f32 	%f53, [%rd32];
	add.f32 	%f66, %f66, %f53;
	add.s32 	%r161, %r161, 1;
$L__BB0_40:
	add.s32 	%r93, %r138, 1;
	setp.ne.s32 	%p88, %r138, %r97;
	mov.u32 	%r138, %r93;
	@%p88 bra 	$L__BB0_2;
$L__BB0_41:
	setp.lt.s32 	%p89, %r161, 1;
	@%p89 bra 	$L__BB0_43;
	cvt.rn.f32.u32 	%f54, %r161;
	div.rn.f32 	%f55, %f66, %f54;
	mad.lo.s32 	%r137, %r95, %r2, %r1;
	mul.wide.s32 	%rd33, %r137, 4;
	add.s64 	%rd34, %rd1, %rd33;
	st.global.f32 	[%rd34], %f55;
$L__BB0_43:
	ret;

}


// ===== COMPILED SASS (sm_100) =====

	.target	sm_100

	.elftype	@"ET_EXEC"


//--------------------- .note.nv.tkinfo           --------------------------
	.section	.note.nv.tkinfo,"",@"SHT_NOTE"
	.sectionflags	@"SHF_NOTE_NV_TKINFO"
	.tkinfo
        /*0018*/ 	.word	0x00000002
        /*0030*/ 	.string	""
        /*0030*/ 	.string	"ptxas"
        /*0030*/ 	.string	"Cuda compilation tools, release 13.0, V13.0.88"
        /*0030*/ 	.string	"Build cuda_13.0.r13.0/compiler.36424714_0"
        /*0030*/ 	.string	"-arch sm_100 -m 64 "



//--------------------- .note.nv.cuinfo           --------------------------
	.section	.note.nv.cuinfo,"",@"SHT_NOTE"
	.sectionflags	@"SHF_NOTE_NV_CUINFO"
        /*0018*/ 	.short	0x0002
        /*001a*/ 	.short	0x0064
        /*001c*/ 	.short	0x0082
	.zero		2


//--------------------- .nv.info                  --------------------------
	.section	.nv.info,"",@"SHT_CUDA_INFO"
	.align	4


	//----- nvinfo : EIATTR_REGCOUNT
	.align		4
        /*0000*/ 	.byte	0x04, 0x2f
        /*0002*/ 	.short	(.L_1 - .L_0)
	.align		4
.L_0:
        /*0004*/ 	.word	index@(_Z11_blurKernelPfiii)
        /*0008*/ 	.word	0x00000020


	//----- nvinfo : EIATTR_FRAME_SIZE
	.align		4
.L_1:
        /*000c*/ 	.byte	0x04, 0x11
        /*000e*/ 	.short	(.L_3 - .L_2)
	.align		4
.L_2:
        /*0010*/ 	.word	index@($__internal_0_$__cuda_sm3x_div_rn_noftz_f32_slowpath)
        /*0014*/ 	.word	0x00000000


	//----- nvinfo : EIATTR_FRAME_SIZE
	.align		4
.L_3:
        /*0018*/ 	.byte	0x04, 0x11
        /*001a*/ 	.short	(.L_5 - .L_4)
	.align		4
.L_4:
        /*001c*/ 	.word	index@(_Z11_blurKernelPfiii)
        /*0020*/ 	.word	0x00000000


	//----- nvinfo : EIATTR_MIN_STACK_SIZE
	.align		4
.L_5:
        /*0024*/ 	.byte	0x04, 0x12
        /*0026*/ 	.short	(.L_7 - .L_6)
	.align		4
.L_6:
        /*0028*/ 	.word	index@(_Z11_blurKernelPfiii)
        /*002c*/ 	.word	0x00000000
.L_7:


//--------------------- .nv.compat                --------------------------
	.section	.nv.compat,"",@"SHT_CUDA_COMPAT_INFO"
	.align	4
        /*0000*/ 	.byte	0x02, 0x09, 0x00, 0x00, 0x02, 0x02, 0x01, 0x00, 0x02, 0x05, 0x05, 0x00, 0x03, 0x07, 0x01, 0x01
        /*0010*/ 	.byte	0x02, 0x03, 0x00, 0x00, 0x02, 0x06, 0x01, 0x00, 0x04, 0x0b, 0x08, 0x00, 0x01, 0x00, 0x00, 0x00
        /*0020*/ 	.byte	0x00, 0x00, 0x00, 0x00


//--------------------- .nv.info._Z11_blurKernelPfiii --------------------------
	.section	.nv.info._Z11_blurKernelPfiii,"",@"SHT_CUDA_INFO"
	.sectionflags	@""
	.align	4


	//----- nvinfo : EIATTR_CUDA_API_VERSION
	.align		4
        /*0000*/ 	.byte	0x04, 0x37
        /*0002*/ 	.short	(.L_9 - .L_8)
.L_8:
        /*0004*/ 	.word	0x00000082


	//----- nvinfo : EIATTR_KPARAM_INFO
	.align		4
.L_9:
        /*0008*/ 	.byte	0x04, 0x17
        /*000a*/ 	.short	(.L_11 - .L_10)
.L_10:
        /*000c*/ 	.word	0x00000000
        /*0010*/ 	.short	0x0003
        /*0012*/ 	.short	0x0010
        /*0014*/ 	.byte	0x00, 0xf0, 0x11, 0x00


	//----- nvinfo : EIATTR_KPARAM_INFO
	.align		4
.L_11:
        /*0018*/ 	.byte	0x04, 0x17
        /*001a*/ 	.short	(.L_13 - .L_12)
.L_12:
        /*001c*/ 	.word	0x00000000
        /*0020*/ 	.short	0x0002
        /*0022*/ 	.short	0x000c
        /*0024*/ 	.byte	0x00, 0xf0, 0x11, 0x00


	//----- nvinfo : EIATTR_KPARAM_INFO
	.align		4
.L_13:
        /*0028*/ 	.byte	0x04, 0x17
        /*002a*/ 	.short	(.L_15 - .L_14)
.L_14:
        /*002c*/ 	.word	0x00000000
        /*0030*/ 	.short	0x0001
        /*0032*/ 	.short	0x0008
        /*0034*/ 	.byte	0x00, 0xf0, 0x11, 0x00


	//----- nvinfo : EIATTR_KPARAM_INFO
	.align		4
.L_15:
        /*0038*/ 	.byte	0x04, 0x17
        /*003a*/ 	.short	(.L_17 - .L_16)
.L_16:
        /*003c*/ 	.word	0x00000000
        /*0040*/ 	.short	0x0000
        /*0042*/ 	.short	0x0000
        /*0044*/ 	.byte	0x00, 0xf5, 0x21, 0x00


	//----- nvinfo : EIATTR_SPARSE_MMA_MASK
	.align		4
.L_17:
        /*0048*/ 	.byte	0x03, 0x50
        /*004a*/ 	.short	0x0000


	//----- nvinfo : EIATTR_MAXREG_COUNT
	.align		4
        /*004c*/ 	.byte	0x03, 0x1b
        /*004e*/ 	.short	0x00ff


	//----- nvinfo : EIATTR_MERCURY_ISA_VERSION
	.align		4
        /*0050*/ 	.byte	0x03, 0x5f
        /*0052*/ 	.short	0x0101


	//----- nvinfo : EIATTR_VRC_CTA_INIT_COUNT
	.align		4
        /*0054*/ 	.byte	0x02, 0x4a
	.zero		1
	.zero		1


	//----- nvinfo : EIATTR_EXIT_INSTR_OFFSETS
	.align		4
        /*0058*/ 	.byte	0x04, 0x1c
        /*005a*/ 	.short	(.L_19 - .L_18)


	//   ....[0]....
.L_18:
        /*005c*/ 	.word	0x00000eb0


	//   ....[1]....
        /*0060*/ 	.word	0x00000ff0


	//----- nvinfo : EIATTR_CRS_STACK_SIZE
	.align		4
.L_19:
        /*0064*/ 	.byte	0x04, 0x1e
        /*0066*/ 	.short	(.L_21 - .L_20)
.L_20:
        /*0068*/ 	.word	0x00000000


	//----- nvinfo : EIATTR_CBANK_PARAM_SIZE
	.align		4
.L_21:
        /*006c*/ 	.byte	0x03, 0x19
        /*006e*/ 	.short	0x0014


	//----- nvinfo : EIATTR_PARAM_CBANK
	.align		4
        /*0070*/ 	.byte	0x04, 0x0a
        /*0072*/ 	.short	(.L_23 - .L_22)
	.align		4
.L_22:
        /*0074*/ 	.word	index@(.nv.constant0._Z11_blurKernelPfiii)
        /*0078*/ 	.short	0x0380
        /*007a*/ 	.short	0x0014


	//----- nvinfo : EIATTR_SW_WAR
	.align		4
.L_23:
        /*007c*/ 	.byte	0x04, 0x36
        /*007e*/ 	.short	(.L_25 - .L_24)
.L_24:
        /*0080*/ 	.word	0x00000008
.L_25:


//--------------------- .nv.callgraph             --------------------------
	.section	.nv.callgraph,"",@"SHT_CUDA_CALLGRAPH"
	.align	4
	.sectionentsize	8
	.align		4
        /*0000*/ 	.word	0x00000000
	.align		4
        /*0004*/ 	.word	0xffffffff
	.align		4
        /*0008*/ 	.word	0x00000000
	.align		4
        /*000c*/ 	.word	0xfffffffe
	.align		4
        /*0010*/ 	.word	0x00000000
	.align		4
        /*0014*/ 	.word	0xfffffffd
	.align		4
        /*0018*/ 	.word	0x00000000
	.align		4
        /*001c*/ 	.word	0xfffffffc


//--------------------- .text._Z11_blurKernelPfiii --------------------------
	.section	.text._Z11_blurKernelPfiii,"ax",@progbits
	.align	128
        .global         _Z11_blurKernelPfiii
        .type           _Z11_blurKernelPfiii,@function
        .size           _Z11_blurKernelPfiii,(.L_x_22 - _Z11_blurKernelPfiii)
        .other          _Z11_blurKernelPfiii,@"STO_CUDA_ENTRY STV_DEFAULT"
_Z11_blurKernelPfiii:
.text._Z11_blurKernelPfiii:
[----:B------:R-:W-:Y:S01]  /*0000*/  LDC R1, c[0x0][0x37c] ;  /* 0x0000df00ff017b82 */ /* 0x000fe20000000800 */
[----:B------:R-:W0:Y:S01]  /*0010*/  S2R R3, SR_TID.X ;  /* 0x0000000000037919 */ /* 0x000e220000002100 */
[----:B------:R-:W1:Y:S06]  /*0020*/  LDCU UR4, c[0x0][0x390] ;  /* 0x00007200ff0477ac */ /* 0x000e6c0008000800 */
[----:B------:R-:W0:Y:S01]  /*0030*/  S2UR UR5, SR_CTAID.X ;  /* 0x00000000000579c3 */ /* 0x000e220000002500 */
[----:B------:R-:W-:Y:S01]  /*0040*/  IMAD.MOV.U32 R4, RZ, RZ, RZ ;  /* 0x000000ffff047224 */ /* 0x000fe200078e00ff */
[----:B------:R-:W2:Y:S01]  /*0050*/  S2R R5, SR_TID.Y ;  /* 0x0000000000057919 */ /* 0x000ea20000002200 */
[----:B------:R-:W3:Y:S05]  /*0060*/  LDCU.64 UR8, c[0x0][0x358] ;  /* 0x00006b00ff0877ac */ /* 0x000eea0008000a00 */
[----:B------:R-:W0:Y:S08]  /*0070*/  LDC R0, c[0x0][0x360] ;  /* 0x0000d800ff007b82 */ /* 0x000e300000000800 */
[----:B------:R-:W2:Y:S01]  /*0080*/  S2UR UR6, SR_CTAID.Y ;  /* 0x00000000000679c3 */ /* 0x000ea20000002600 */
[----:B-1----:R-:W-:-:S07]  /*0090*/  UISETP.GE.AND UP0, UPT, UR4, URZ, UPT ;  /* 0x000000ff0400728c */ /* 0x002fce000bf06270 */
[----:B------:R-:W2:Y:S01]  /*00a0*/  LDC R2, c[0x0][0x364] ;  /* 0x0000d900ff027b82 */ /* 0x000ea20000000800 */
[----:B0-----:R-:W-:Y:S02]  /*00b0*/  IMAD R0, R0, UR5, R3 ;  /* 0x0000000500007c24 */ /* 0x001fe4000f8e0203 */
[----:B--2---:R-:W-:Y:S02]  /*00c0*/  IMAD R3, R2, UR6, R5 ;  /* 0x0000000602037c24 */ /* 0x004fe4000f8e0205 */
[----:B------:R-:W-:Y:S01]  /*00d0*/  IMAD.MOV.U32 R2, RZ, RZ, RZ ;  /* 0x000000ffff027224 */ /* 0x000fe200078e00ff */
[----:B---3--:R-:W-:Y:S06]  /*00e0*/  BRA.U !UP0, `(.L_x_0) ;  /* 0x0000000d086c7547 */ /* 0x008fec000b800000 */
[----:B------:R-:W0:Y:S01]  /*00f0*/  LDCU UR5, c[0x0][0x388] ;  /* 0x00007100ff0577ac */ /* 0x000e220008000800 */
[----:B------:R-:W-:Y:S02]  /*0100*/  VIADD R5, R3, -UR4 ;  /* 0x8000000403057c36 */ /* 0x000fe40008000000 */
[----:B------:R-:W-:Y:S02]  /*0110*/  HFMA2 R4, -RZ, RZ, 0, 0 ;  /* 0x00000000ff047431 */ /* 0x000fe400000001ff */
[----:B------:R-:W-:Y:S01]  /*0120*/  IMAD.MOV.U32 R2, RZ, RZ, RZ ;  /* 0x000000ffff027224 */ /* 0x000fe200078e00ff */
[----:B------:R-:W-:Y:S01]  /*0130*/  UIADD3 UR4, UPT, UPT, -UR4, URZ, URZ ;  /* 0x000000ff04047290 */ /* 0x000fe2000fffe1ff */
[C---:B------:R-:W-:Y:S01]  /*0140*/  VIADD R7, R5.reuse, 0x2 ;  /* 0x0000000205077836 */ /* 0x040fe20000000000 */
[C---:B------:R-:W-:Y:S01]  /*0150*/  IADD3 R11, PT, PT, R5.reuse, 0x4, RZ ;  /* 0x00000004050b7810 */ /* 0x040fe20007ffe0ff */
[C---:B------:R-:W-:Y:S02]  /*0160*/  VIADD R9, R5.reuse, 0x3 ;  /* 0x0000000305097836 */ /* 0x040fe40000000000 */
[----:B------:R-:W-:-:S02]  /*0170*/  VIADD R13, R5, 0x5 ;  /* 0x00000005050d7836 */ /* 0x000fc40000000000 */
[--C-:B0-----:R-:W-:Y:S02]  /*0180*/  IMAD R6, R7, UR5, R0.reuse ;  /* 0x0000000507067c24 */ /* 0x101fe4000f8e0200 */
[--C-:B------:R-:W-:Y:S02]  /*0190*/  IMAD R7, R9, UR5, R0.reuse ;  /* 0x0000000509077c24 */ /* 0x100fe4000f8e0200 */
[--C-:B------:R-:W-:Y:S02]  /*01a0*/  IMAD R8, R11, UR5, R0.reuse ;  /* 0x000000050b087c24 */ /* 0x100fe4000f8e0200 */
[----:B------:R-:W-:-:S07]  /*01b0*/  IMAD R9, R13, UR5, R0 ;  /* 0x000000050d097c24 */ /* 0x000fce000f8e0200 */
.L_x_7:
[----:B------:R-:W0:Y:S01]  /*01c0*/  LDCU UR6, c[0x0][0x390] ;  /* 0x00007200ff0677ac */ /* 0x000e220008000800 */
[----:B------:R-:W-:Y:S01]  /*01d0*/  IADD3 R10, PT, PT, R0, UR4, RZ ;  /* 0x00000004000a7c10 */ /* 0x000fe2000fffe0ff */
[----:B------:R-:W1:Y:S01]  /*01e0*/  LDCU UR5, c[0x0][0x388] ;  /* 0x00007100ff0577ac */ /* 0x000e620008000800 */
[----:B0-----:R-:W-:Y:S01]  /*01f0*/  UISETP.GE.U32.AND UP0, UPT, UR6, 0x4, UPT ;  /* 0x000000040600788c */ /* 0x001fe2000bf06070 */
[----:B-1----:R-:W-:Y:S01]  /*0200*/  IMAD.U32 R25, RZ, RZ, UR5 ;  /* 0x00000005ff197e24 */ /* 0x002fe2000f8e00ff */
[----:B------:R-:W-:-:S04]  /*0210*/  UIADD3 UR5, UPT, UPT, -UR6, URZ, URZ ;  /* 0x000000ff06057290 */ /* 0x000fc8000fffe1ff */
[----:B------:R-:W-:-:S04]  /*0220*/  ISETP.GE.AND P0, PT, R10, R25, PT ;  /* 0x000000190a00720c */ /* 0x000fc80003f06270 */
[----:B------:R-:W-:Y:S01]  /*0230*/  ISETP.GT.AND P0, PT, R10, -0x1, !P0 ;  /* 0xffffffff0a00780c */ /* 0x000fe20004704270 */
[----:B------:R-:W-:-:S12]  /*0240*/  BRA.U !UP0, `(.L_x_1) ;  /* 0x0000000508ac7547 */ /* 0x000fd8000b800000 */
[----:B------:R-:W0:Y:S01]  /*0250*/  LDC R12, c[0x0][0x388] ;  /* 0x0000e200ff0c7b82 */ /* 0x000e220000000800 */
[C---:B------:R-:W-:Y:S01]  /*0260*/  IADD3 R13, PT, PT, R5.reuse, 0x7, RZ ;  /* 0x00000007050d7810 */ /* 0x040fe20007ffe0ff */
[C---:B------:R-:W-:Y:S01]  /*0270*/  VIADD R11, R5.reuse, 0x6 ;  /* 0x00000006050b7836 */ /* 0x040fe20000000000 */
[----:B------:R-:W-:Y:S01]  /*0280*/  USHF.L.U32 UR5, UR6, 0x1, URZ ;  /* 0x0000000106057899 */ /* 0x000fe200080006ff */
[CC--:B------:R-:W-:Y:S01]  /*0290*/  IMAD R21, R5.reuse, R25.reuse, R25 ;  /* 0x0000001905157224 */ /* 0x0c0fe200078e0219 */
[----:B------:R-:W-:Y:S01]  /*02a0*/  IADD3 R16, PT, PT, R8, UR4, RZ ;  /* 0x0000000408107c10 */ /* 0x000fe2000fffe0ff */
[-CC-:B------:R-:W-:Y:S01]  /*02b0*/  IMAD R18, R5, R25.reuse, R0.reuse ;  /* 0x0000001905127224 */ /* 0x180fe200078e0200 */
[----:B------:R-:W-:Y:S01]  /*02c0*/  ULOP3.LUT UR5, UR5, 0xfffffff8, URZ, 0xc0, !UPT ;  /* 0xfffffff805057892 */ /* 0x000fe2000f8ec0ff */
[-CC-:B------:R-:W-:Y:S01]  /*02d0*/  IMAD R19, R11, R25.reuse, R0.reuse ;  /* 0x000000190b137224 */ /* 0x180fe200078e0200 */
[----:B------:R-:W-:Y:S01]  /*02e0*/  IADD3 R21, PT, PT, R0, UR4, R21 ;  /* 0x0000000400157c10 */ /* 0x000fe2000fffe015 */
[----:B------:R-:W-:Y:S01]  /*02f0*/  IMAD R23, R13, R25, R0 ;  /* 0x000000190d177224 */ /* 0x000fe200078e0200 */
[----:B------:R-:W-:Y:S01]  /*0300*/  IADD3 R18, PT, PT, R18, UR4, RZ ;  /* 0x0000000412127c10 */ /* 0x000fe2000fffe0ff */
[----:B------:R-:W-:Y:S01]  /*0310*/  VIADD R20, R6, UR4 ;  /* 0x0000000406147c36 */ /* 0x000fe20008000000 */
[----:B------:R-:W-:Y:S01]  /*0320*/  UIADD3 UR6, UPT, UPT, -UR6, 0x3, URZ ;  /* 0x0000000306067890 */ /* 0x000fe2000fffe1ff */
[----:B------:R-:W-:Y:S01]  /*0330*/  VIADD R13, R7, UR4 ;  /* 0x00000004070d7c36 */ /* 0x000fe20008000000 */
[----:B------:R-:W1:Y:S01]  /*0340*/  LDCU UR7, c[0x0][0x38c] ;  /* 0x00007180ff0777ac */ /* 0x000e620008000800 */
[----:B------:R-:W-:-:S02]  /*0350*/  VIADD R17, R9, UR4 ;  /* 0x0000000409117c36 */ /* 0x000fc40008000000 */
[----:B------:R-:W-:Y:S01]  /*0360*/  IMAD.MOV.U32 R11, RZ, RZ, R5 ;  /* 0x000000ffff0b7224 */ /* 0x000fe200078e0005 */
[----:B------:R-:W-:Y:S01]  /*0370*/  UIADD3 UR5, UPT, UPT, -UR5, URZ, URZ ;  /* 0x000000ff05057290 */ /* 0x000fe2000fffe1ff */
[----:B------:R-:W-:Y:S02]  /*0380*/  VIADD R19, R19, UR4 ;  /* 0x0000000413137c36 */ /* 0x000fe40008000000 */
[----:B------:R-:W-:-:S09]  /*0390*/  VIADD R23, R23, UR4 ;  /* 0x0000000417177c36 */ /* 0x000fd20008000000 */
.L_x_2:
[C---:B-1----:R-:W-:Y:S01]  /*03a0*/  ISETP.GE.AND P3, PT, R11.reuse, UR7, PT ;  /* 0x000000070b007c0c */ /* 0x042fe2000bf66270 */
[C---:B------:R-:W-:Y:S01]  /*03b0*/  VIADD R15, R11.reuse, 0x2 ;  /* 0x000000020b0f7836 */ /* 0x040fe20000000000 */
[C---:B------:R-:W-:Y:S02]  /*03c0*/  IADD3 R14, PT, PT, R11.reuse, 0x1, RZ ;  /* 0x000000010b0e7810 */ /* 0x040fe40007ffe0ff */
[----:B------:R-:W-:Y:S02]  /*03d0*/  ISETP.GT.AND P3, PT, R11, -0x1, !P3 ;  /* 0xffffffff0b00780c */ /* 0x000fe40005f64270 */
[C---:B------:R-:W-:Y:S02]  /*03e0*/  ISETP.GE.AND P2, PT, R14.reuse, UR7, PT ;  /* 0x000000070e007c0c */ /* 0x040fe4000bf46270 */
[----:B------:R-:W-:Y:S02]  /*03f0*/  PLOP3.LUT P3, PT, P0, P3, PT, 0x80, 0x8 ;  /* 0x000000000008781c */ /* 0x000fe40000767070 */
[----:B------:R-:W-:-:S02]  /*0400*/  ISETP.GT.AND P2, PT, R14, -0x1, !P2 ;  /* 0xffffffff0e00780c */ /* 0x000fc40005744270 */
[C---:B------:R-:W-:Y:S02]  /*0410*/  ISETP.GE.AND P1, PT, R15.reuse, UR7, PT ;  /* 0x000000070f007c0c */ /* 0x040fe4000bf26270 */
[----:B------:R-:W-:Y:S02]  /*0420*/  PLOP3.LUT P2, PT, P0, P2, PT, 0x80, 0x8 ;  /* 0x000000000008781c */ /* 0x000fe40000745070 */
[----:B------:R-:W-:-:S04]  /*0430*/  ISETP.GT.AND P1, PT, R15, -0x1, !P1 ;  /* 0xffffffff0f00780c */ /* 0x000fc80004f24270 */
[----:B------:R-:W-:Y:S01]  /*0440*/  PLOP3.LUT P1, PT, P0, P1, PT, 0x80, 0x8 ;  /* 0x000000000008781c */ /* 0x000fe20000723070 */
[----:B------:R-:W1:Y:S08]  /*0450*/  @P3 LDC.64 R26, c[0x0][0x380] ;  /* 0x0000e000ff1a3b82 */ /* 0x000e700000000a00 */
[----:B------:R-:W2:Y:S08]  /*0460*/  @P2 LDC.64 R24, c[0x0][0x380] ;  /* 0x0000e000ff182b82 */ /* 0x000eb00000000a00 */
[----:B------:R-:W3:Y:S01]  /*0470*/  @P1 LDC.64 R14, c[0x0][0x380] ;  /* 0x0000e000ff0e1b82 */ /* 0x000ee20000000a00 */
[----:B-1----:R-:W-:-:S06]  /*0480*/  @P3 IMAD.WIDE R26, R18, 0x4, R26 ;  /* 0x00000004121a3825 */ /* 0x002fcc00078e021a */
[----:B------:R-:W4:Y:S01]  /*0490*/  @P3 LDG.E R27, desc[UR8][R26.64] ;  /* 0x000000081a1b3981 */ /* 0x000f22000c1e1900 */
[----:B--2---:R-:W-:-:S06]  /*04a0*/  @P2 IMAD.WIDE R24, R21, 0x4, R24 ;  /* 0x0000000415182825 */ /* 0x004fcc00078e0218 */
[----:B------:R-:W2:Y:S01]  /*04b0*/  @P2 LDG.E R25, desc[UR8][R24.64] ;  /* 0x0000000818192981 */ /* 0x000ea2000c1e1900 */
[----:B---3--:R-:W-:-:S06]  /*04c0*/  @P1 IMAD.WIDE R28, R20, 0x4, R14 ;  /* 0x00000004141c1825 */ /* 0x008fcc00078e020e */
[----:B------:R-:W3:Y:S01]  /*04d0*/  @P1 LDG.E R29, desc[UR8][R28.64] ;  /* 0x000000081c1d1981 */ /* 0x000ee2000c1e1900 */
[C---:B------:R-:W-:Y:S02]  /*04e0*/  VIADD R14, R11.reuse, 0x3 ;  /* 0x000000030b0e7836 */ /* 0x040fe40000000000 */
[----:B------:R-:W-:-:S03]  /*04f0*/  VIADD R22, R11, 0x5 ;  /* 0x000000050b167836 */ /* 0x000fc60000000000 */
[----:B------:R-:W-:Y:S02]  /*0500*/  ISETP.GE.AND P4, PT, R14, UR7, PT ;  /* 0x000000070e007c0c */ /* 0x000fe4000bf86270 */
[----:B------:R-:W-:Y:S02]  /*0510*/  ISETP.GE.AND P6, PT, R22, UR7, PT ;  /* 0x0000000716007c0c */ /* 0x000fe4000bfc6270 */
[----:B------:R-:W-:Y:S02]  /*0520*/  ISETP.GT.AND P4, PT, R14, -0x1, !P4 ;  /* 0xffffffff0e00780c */ /* 0x000fe40006784270 */
[----:B------:R-:W-:Y:S02]  /*0530*/  IADD3 R14, PT, PT, R11, 0x4, RZ ;  /* 0x000000040b0e7810 */ /* 0x000fe40007ffe0ff */
[----:B------:R-:W-:Y:S02]  /*0540*/  PLOP3.LUT P4, PT, P0, P4, PT, 0x80, 0x8 ;  /* 0x000000000008781c */ /* 0x000fe40000789070 */
[----:B------:R-:W-:-:S02]  /*0550*/  ISETP.GE.AND P5, PT, R14, UR7, PT ;  /* 0x000000070e007c0c */ /* 0x000fc4000bfa6270 */
[----:B------:R-:W-:Y:S02]  /*0560*/  ISETP.GT.AND P6, PT, R22, -0x1, !P6 ;  /* 0xffffffff1600780c */ /* 0x000fe400077c4270 */
[----:B------:R-:W-:Y:S01]  /*0570*/  ISETP.GT.AND P5, PT, R14, -0x1, !P5 ;  /* 0xffffffff0e00780c */ /* 0x000fe20006fa4270 */
[----:B------:R-:W-:Y:S01]  /*0580*/  VIADD R22, R11, 0x6 ;  /* 0x000000060b167836 */ /* 0x000fe20000000000 */
[----:B------:R-:W-:Y:S02]  /*0590*/  @P3 IADD3 R2, PT, PT, R2, 0x1, RZ ;  /* 0x0000000102023810 */ /* 0x000fe40007ffe0ff */
[----:B------:R-:W-:Y:S02]  /*05a0*/  PLOP3.LUT P5, PT, P0, P5, PT, 0x80, 0x8 ;  /* 0x000000000008781c */ /* 0x000fe400007ab070 */
[----:B------:R-:W-:Y:S01]  /*05b0*/  PLOP3.LUT P6, PT, P0, P6, PT, 0x80, 0x8 ;  /* 0x000000000008781c */ /* 0x000fe200007cd070 */
[----:B------:R-:W1:Y:S01]  /*05c0*/  @P4 LDC.64 R14, c[0x0][0x380] ;  /* 0x0000e000ff0e4b82 */ /* 0x000e620000000a00 */
[----:B------:R-:W-:-:S02]  /*05d0*/  @P2 VIADD R2, R2, 0x1 ;  /* 0x0000000102022836 */ /* 0x000fc40000000000 */
[----:B----4-:R-:W-:Y:S01]  /*05e0*/  @P3 FADD R4, R4, R27 ;  /* 0x0000001b04043221 */ /* 0x010fe20000000000 */
[----:B------:R-:W-:-:S03]  /*05f0*/  ISETP.GE.AND P3, PT, R22, UR7, PT ;  /* 0x0000000716007c0c */ /* 0x000fc6000bf66270 */
[----:B--2---:R-:W-:Y:S01]  /*0600*/  @P2 FADD R4, R4, R25 ;  /* 0x0000001904042221 */ /* 0x004fe20000000000 */
[----:B-1----:R-:W-:Y:S02]  /*0610*/  @P4 IMAD.WIDE R24, R13, 0x4, R14 ;  /* 0x000000040d184825 */ /* 0x002fe400078e020e */
[----:B------:R-:W1:Y:S01]  /*0620*/  @P5 LDC.64 R14, c[0x0][0x380] ;  /* 0x0000e000ff0e5b82 */ /* 0x000e620000000a00 */
[----:B------:R-:W-:-:S03]  /*0630*/  ISETP.GT.AND P3, PT, R22, -0x1, !P3 ;  /* 0xffffffff1600780c */ /* 0x000fc60005f64270 */
[----:B------:R-:W2:Y:S01]  /*0640*/  @P4 LDG.E R25, desc[UR8][R24.64] ;  /* 0x0000000818194981 */ /* 0x000ea2000c1e1900 */
[----:B------:R-:W-:Y:S01]  /*0650*/  PLOP3.LUT P3, PT, P0, P3, PT, 0x80, 0x8 ;  /* 0x000000000008781c */ /* 0x000fe20000767070 */
[----:B------:R-:W-:Y:S02]  /*0660*/  VIADD R22, R11, 0x7 ;  /* 0x000000070b167836 */ /* 0x000fe40000000000 */
[----:B---3--:R-:W-:Y:S02]  /*0670*/  @P1 FADD R4, R4, R29 ;  /* 0x0000001d04041221 */ /* 0x008fe40000000000 */
[----:B------:R-:W3:Y:S01]  /*0680*/  @P6 LDC.64 R28, c[0x0][0x380] ;  /* 0x0000e000ff1c6b82 */ /* 0x000ee20000000a00 */
[----:B------:R-:W-:Y:S01]  /*0690*/  ISETP.GE.AND P2, PT, R22, UR7, PT ;  /* 0x0000000716007c0c */ /* 0x000fe2000bf46270 */
[----:B-1----:R-:W-:-:S06]  /*06a0*/  @P5 IMAD.WIDE R26, R16, 0x4, R14 ;  /* 0x00000004101a5825 */ /* 0x002fcc00078e020e */
[----:B------:R-:W1:Y:S01]  /*06b0*/  @P3 LDC.64 R14, c[0x0][0x380] ;  /* 0x0000e000ff0e3b82 */ /* 0x000e620000000a00 */
[----:B------:R-:W-:Y:S01]  /*06c0*/  ISETP.GT.AND P2, PT, R22, -0x1, !P2 ;  /* 0xffffffff1600780c */ /* 0x000fe20005744270 */
[----:B------:R-:W4:Y:S03]  /*06d0*/  @P5 LDG.E R27, desc[UR8][R26.64] ;  /* 0x000000081a1b5981 */ /* 0x000f26000c1e1900 */
[----:B------:R-:W-:Y:S01]  /*06e0*/  PLOP3.LUT P2, PT, P0, P2, PT, 0x80, 0x8 ;  /* 0x000000000008781c */ /* 0x000fe20000745070 */
[----:B-1----:R-:W-:-:S05]  /*06f0*/  @P3 IMAD.WIDE R14, R19, 0x4, R14 ;  /* 0x00000004130e3825 */ /* 0x002fca00078e020e */
[----:B------:R1:W5:Y:S07]  /*0700*/  @P3 LDG.E R22, desc[UR8][R14.64] ;  /* 0x000000080e163981 */ /* 0x00036e000c1e1900 */
[----:B-1----:R-:W1:Y:S01]  /*0710*/  @P2 LDC.64 R14, c[0x0][0x380] ;  /* 0x0000e000ff0e2b82 */ /* 0x002e620000000a00 */
[----:B---3--:R-:W-:-:S06]  /*0720*/  @P6 IMAD.WIDE R28, R17, 0x4, R28 ;  /* 0x00000004111c6825 */ /* 0x008fcc00078e021c */
[----:B------:R-:W3:Y:S01]  /*0730*/  @P6 LDG.E R29, desc[UR8][R28.64] ;  /* 0x000000081c1d6981 */ /* 0x000ee2000c1e1900 */
[----:B-1----:R-:W-:-:S05]  /*0740*/  @P2 IMAD.WIDE R14, R23, 0x4, R14 ;  /* 0x00000004170e2825 */ /* 0x002fca00078e020e */
[----:B------:R-:W5:Y:S01]  /*0750*/  @P2 LDG.E R24, desc[UR8][R14.64] ;  /* 0x000000080e182981 */ /* 0x000f62000c1e1900 */
[----:B------:R-:W-:Y:S01]  /*0760*/  @P1 IADD3 R2, PT, PT, R2, 0x1, RZ ;  /* 0x0000000102021810 */ /* 0x000fe20007ffe0ff */
[----:B------:R-:W-:-:S04]  /*0770*/  UIADD3 UR5, UPT, UPT, UR5, 0x8, URZ ;  /* 0x0000000805057890 */ /* 0x000fc8000fffe0ff */
[----:B------:R-:W-:Y:S01]  /*0780*/  @P4 VIADD R2, R2, 0x1 ;  /* 0x0000000102024836 */ /* 0x000fe20000000000 */
[----:B------:R-:W-:-:S04]  /*0790*/  UISETP.NE.AND UP0, UPT, UR5, URZ, UPT ;  /* 0x000000ff0500728c */ /* 0x000fc8000bf05270 */
[----:B------:R-:W-:-:S05]  /*07a0*/  @P5 IADD3 R2, PT, PT, R2, 0x1, RZ ;  /* 0x0000000102025810 */ /* 0x000fca0007ffe0ff */
[----:B------:R-:W-:-:S04]  /*07b0*/  @P6 VIADD R2, R2, 0x1 ;  /* 0x0000000102026836 */ /* 0x000fc80000000000 */
[----:B------:R-:W-:Y:S02]  /*07c0*/  @P3 VIADD R2, R2, 0x1 ;  /* 0x0000000102023836 */ /* 0x000fe40000000000 */
[----:B------:R-:W-:-:S03]  /*07d0*/  VIADD R11, R11, 0x8 ;  /* 0x000000080b0b7836 */ /* 0x000fc60000000000 */
[----:B------:R-:W-:Y:S01]  /*07e0*/  @P2 IADD3 R2, PT, PT, R2, 0x1, RZ ;  /* 0x0000000102022810 */ /* 0x000fe20007ffe0ff */
[----:B------:R-:W-:Y:S01]  /*07f0*/  UIADD3 UR6, UPT, UPT, UR6, 0x8, URZ ;  /* 0x0000000806067890 */ /* 0x000fe2000fffe0ff */
[----:B--2---:R-:W-:Y:S01]  /*0800*/  @P4 FADD R4, R4, R25 ;  /* 0x0000001904044221 */ /* 0x004fe20000000000 */
[----:B0-----:R-:W-:-:S04]  /*0810*/  IMAD.MOV.U32 R25, RZ, RZ, R12 ;  /* 0x000000ffff197224 */ /* 0x001fc800078e000c */
[C---:B------:R-:W-:Y:S01]  /*0820*/  IMAD R18, R25.reuse, 0x8, R18 ;  /* 0x0000000819127824 */ /* 0x040fe200078e0212 */
[C---:B------:R-:W-:Y:S01]  /*0830*/  LEA R21, R25.reuse, R21, 0x3 ;  /* 0x0000001519157211 */ /* 0x040fe200078e18ff */
[C---:B------:R-:W-:Y:S01]  /*0840*/  IMAD R20, R25.reuse, 0x8, R20 ;  /* 0x0000000819147824 */ /* 0x040fe200078e0214 */
[C---:B------:R-:W-:Y:S01]  /*0850*/  LEA R13, R25.reuse, R13, 0x3 ;  /* 0x0000000d190d7211 */ /* 0x040fe200078e18ff */
[C---:B------:R-:W-:Y:S01]  /*0860*/  IMAD R16, R25.reuse, 0x8, R16 ;  /* 0x0000000819107824 */ /* 0x040fe200078e0210 */
[C---:B------:R-:W-:Y:S01]  /*0870*/  LEA R17, R25.reuse, R17, 0x3 ;  /* 0x0000001119117211 */ /* 0x040fe200078e18ff */
[C---:B------:R-:W-:Y:S02]  /*0880*/  IMAD R19, R25.reuse, 0x8, R19 ;  /* 0x0000000819137824 */ /* 0x040fe400078e0213 */
[----:B------:R-:W-:Y:S02]  /*0890*/  IMAD R23, R25, 0x8, R23 ;  /* 0x0000000819177824 */ /* 0x000fe400078e0217 */
[----:B----4-:R-:W-:-:S04]  /*08a0*/  @P5 FADD R4, R4, R27 ;  /* 0x0000001b04045221 */ /* 0x010fc80000000000 */
[----:B---3--:R-:W-:-:S04]  /*08b0*/  @P6 FADD R4, R4, R29 ;  /* 0x0000001d04046221 */ /* 0x008fc80000000000 */
[----:B-----5:R-:W-:-:S04]  /*08c0*/  @P3 FADD R4, R4, R22 ;  /* 0x0000001604043221 */ /* 0x020fc80000000000 */
[----:B------:R-:W-:Y:S01]  /*08d0*/  @P2 FADD R4, R4, R24 ;  /* 0x0000001804042221 */ /* 0x000fe20000000000 */
[----:B------:R-:W-:Y:S06]  /*08e0*/  BRA.U UP0, `(.L_x_2) ;  /* 0xfffffff900ac7547 */ /* 0x000fec000b83ffff */
[----:B------:R-:W-:-:S12]  /*08f0*/  UIADD3 UR5, UPT, UPT, UR6, -0x3, URZ ;  /* 0xfffffffd06057890 */ /* 0x000fd8000fffe0ff */
.L_x_1:
[----:B------:R-:W0:Y:S01]  /*0900*/  LDCU UR10, c[0x0][0x390] ;  /* 0x00007200ff0a77ac */ /* 0x000e220008000800 */
[----:B------:R-:W1:Y:S01]  /*0910*/  LDCU UR11, c[0x0][0x38c] ;  /* 0x00007180ff0b77ac */ /* 0x000e620008000800 */
[----:B0-----:R-:W-:Y:S02]  /*0920*/  USHF.L.U32 UR6, UR10, 0x1, URZ ;  /* 0x000000010a067899 */ /* 0x001fe400080006ff */
[----:B------:R-:W-:Y:S02]  /*0930*/  ULOP3.LUT UR7, UR10, 0x1, URZ, 0xc0, !UPT ;  /* 0x000000010a077892 */ /* 0x000fe4000f8ec0ff */
[----:B------:R-:W-:Y:S02]  /*0940*/  ULOP3.LUT UR6, UR6, 0x6, URZ, 0xc0, !UPT ;  /* 0x0000000606067892 */ /* 0x000fe4000f8ec0ff */
[----:B------:R-:W-:Y:S02]  /*0950*/  UISETP.NE.U32.AND UP1, UPT, UR7, 0x1, UPT ;  /* 0x000000010700788c */ /* 0x000fe4000bf25070 */
[----:B------:R-:W-:-:S09]  /*0960*/  UISETP.GE.U32.AND UP0, UPT, UR6, 0x3, UPT ;  /* 0x000000030600788c */ /* 0x000fd2000bf06070 */
[----:B-1----:R-:W-:Y:S05]  /*0970*/  BRA.U !UP0, `(.L_x_3) ;  /* 0x0000000108a87547 */ /* 0x002fea000b800000 */
[----:B------:R-:W0:Y:S01]  /*0980*/  LDCU UR6, c[0x0][0x38c] ;  /* 0x00007180ff0677ac */ /* 0x000e220008000800 */
[----:B------:R-:W-:-:S04]  /*0990*/  VIADD R21, R3, UR5 ;  /* 0x0000000503157c36 */ /* 0x000fc80008000000 */
[C---:B------:R-:W-:Y:S01]  /*09a0*/  VIADD R20, R21.reuse, 0x1 ;  /* 0x0000000115147836 */ /* 0x040fe20000000000 */
[C---:B------:R-:W-:Y:S01]  /*09b0*/  IADD3 R23, PT, PT, R21.reuse, 0x2, RZ ;  /* 0x0000000215177810 */ /* 0x040fe20007ffe0ff */
[C---:B------:R-:W-:Y:S01]  /*09c0*/  VIADD R11, R21.reuse, 0x3 ;  /* 0x00000003150b7836 */ /* 0x040fe20000000000 */
[C---:B0-----:R-:W-:Y:S02]  /*09d0*/  ISETP.GE.AND P1, PT, R21.reuse, UR6, PT ;  /* 0x0000000615007c0c */ /* 0x041fe4000bf26270 */
[----:B------:R-:W-:Y:S02]  /*09e0*/  ISETP.GE.AND P2, PT, R20, UR6, PT ;  /* 0x0000000614007c0c */ /* 0x000fe4000bf46270 */
[----:B------:R-:W-:Y:S02]  /*09f0*/  ISETP.GT.AND P1, PT, R21, -0x1, !P1 ;  /* 0xffffffff1500780c */ /* 0x000fe40004f24270 */
[----:B------:R-:W-:Y:S02]  /*0a00*/  ISETP.GE.AND P3, PT, R23, UR6, PT ;  /* 0x0000000617007c0c */ /* 0x000fe4000bf66270 */
[----:B------:R-:W-:-:S02]  /*0a10*/  PLOP3.LUT P1, PT, P0, P1, PT, 0x80, 0x8 ;  /* 0x000000000008781c */ /* 0x000fc40000723070 */
[----:B------:R-:W-:Y:S02]  /*0a20*/  ISETP.GT.AND P2, PT, R20, -0x1, !P2 ;  /* 0xffffffff1400780c */ /* 0x000fe40005744270 */
[----:B------:R-:W-:Y:S02]  /*0a30*/  ISETP.GE.AND P4, PT, R11, UR6, PT ;  /* 0x000000060b007c0c */ /* 0x000fe4000bf86270 */
[----:B------:R-:W-:Y:S02]  /*0a40*/  ISETP.GT.AND P3, PT, R23, -0x1, !P3 ;  /* 0xffffffff1700780c */ /* 0x000fe40005f64270 */
[----:B------:R-:W-:Y:S02]  /*0a50*/  PLOP3.LUT P2, PT, P0, P2, PT, 0x80, 0x8 ;  /* 0x000000000008781c */ /* 0x000fe40000745070 */
[----:B------:R-:W-:Y:S02]  /*0a60*/  ISETP.GT.AND P4, PT, R11, -0x1, !P4 ;  /* 0xffffffff0b00780c */ /* 0x000fe40006784270 */
[----:B------:R-:W-:Y:S01]  /*0a70*/  PLOP3.LUT P3, PT, P0, P3, PT, 0x80, 0x8 ;  /* 0x000000000008781c */ /* 0x000fe20000767070 */
[----:B------:R-:W0:Y:S01]  /*0a80*/  @P1 LDC.64 R12, c[0x0][0x380] ;  /* 0x0000e000ff0c1b82 */ /* 0x000e220000000a00 */
[----:B------:R-:W-:Y:S01]  /*0a90*/  PLOP3.LUT P4, PT, P0, P4, PT, 0x80, 0x8 ;  /* 0x000000000008781c */ /* 0x000fe20000789070 */
[----:B------:R-:W-:-:S06]  /*0aa0*/  @P1 IMAD R21, R21, R25, R10 ;  /* 0x0000001915151224 */ /* 0x000fcc00078e020a */
[----:B------:R-:W1:Y:S04]  /*0ab0*/  @P2 LDC.64 R14, c[0x0][0x380] ;  /* 0x0000e000ff0e2b82 */ /* 0x000e680000000a00 */
[----:B------:R-:W-:-:S04]  /*0ac0*/  @P3 IMAD R23, R23, R25, R10 ;  /* 0x0000001917173224 */ /* 0x000fc800078e020a */
[----:B------:R-:W2:Y:S08]  /*0ad0*/  @P3 LDC.64 R16, c[0x0][0x380] ;  /* 0x0000e000ff103b82 */ /* 0x000eb00000000a00 */
[----:B------:R-:W3:Y:S01]  /*0ae0*/  @P4 LDC.64 R18, c[0x0][0x380] ;  /* 0x0000e000ff124b82 */ /* 0x000ee20000000a00 */
[----:B0-----:R-:W-:-:S04]  /*0af0*/  @P1 IMAD.WIDE R12, R21, 0x4, R12 ;  /* 0x00000004150c1825 */ /* 0x001fc800078e020c */
[----:B------:R-:W-:Y:S02]  /*0b00*/  @P2 IMAD R21, R20, R25, R10 ;  /* 0x0000001914152224 */ /* 0x000fe400078e020a */
[----:B------:R-:W4:Y:S02]  /*0b10*/  @P1 LDG.E R13, desc[UR8][R12.64] ;  /* 0x000000080c0d1981 */ /* 0x000f24000c1e1900 */
[----:B-1----:R-:W-:-:S04]  /*0b20*/  @P2 IMAD.WIDE R14, R21, 0x4, R14 ;  /* 0x00000004150e2825 */ /* 0x002fc800078e020e */
[----:B------:R-:W-:Y:S02]  /*0b30*/  @P4 IMAD R11, R11, R25, R10 ;  /* 0x000000190b0b4224 */ /* 0x000fe400078e020a */
[----:B------:R-:W5:Y:S01]  /*0b40*/  @P2 LDG.E R15, desc[UR8][R14.64] ;  /* 0x000000080e0f2981 */ /* 0x000f62000c1e1900 */
[----:B--2---:R-:W-:-:S06]  /*0b50*/  @P3 IMAD.WIDE R16, R23, 0x4, R16 ;  /* 0x0000000417103825 */ /* 0x004fcc00078e0210 */
[----:B------:R-:W2:Y:S01]  /*0b60*/  @P3 LDG.E R17, desc[UR8][R16.64] ;  /* 0x0000000810113981 */ /* 0x000ea2000c1e1900 */
[----:B---3--:R-:W-:-:S06]  /*0b70*/  @P4 IMAD.WIDE R18, R11, 0x4, R18 ;  /* 0x000000040b124825 */ /* 0x008fcc00078e0212 */
[----:B------:R-:W3:Y:S01]  /*0b80*/  @P4 LDG.E R19, desc[UR8][R18.64] ;  /* 0x0000000812134981 */ /* 0x000ee2000c1e1900 */
[----:B------:R-:W-:-:S05]  /*0b90*/  @P1 VIADD R2, R2, 0x1 ;  /* 0x0000000102021836 */ /* 0x000fca0000000000 */
[----:B------:R-:W-:-:S05]  /*0ba0*/  @P2 IADD3 R2, PT, PT, R2, 0x1, RZ ;  /* 0x0000000102022810 */ /* 0x000fca0007ffe0ff */
[----:B------:R-:W-:Y:S01]  /*0bb0*/  @P3 VIADD R2, R2, 0x1 ;  /* 0x0000000102023836 */ /* 0x000fe20000000000 */
[----:B------:R-:W-:-:S03]  /*0bc0*/  UIADD3 UR5, UPT, UPT, UR5, 0x4, URZ ;  /* 0x0000000405057890 */ /* 0x000fc6000fffe0ff */
[----:B------:R-:W-:Y:S02]  /*0bd0*/  @P4 VIADD R2, R2, 0x1 ;  /* 0x0000000102024836 */ /* 0x000fe40000000000 */
[----:B----4-:R-:W-:-:S04]  /*0be0*/  @P1 FADD R4, R4, R13 ;  /* 0x0000000d04041221 */ /* 0x010fc80000000000 */
[----:B-----5:R-:W-:-:S04]  /*0bf0*/  @P2 FADD R4, R4, R15 ;  /* 0x0000000f04042221 */ /* 0x020fc80000000000 */
[----:B--2---:R-:W-:-:S04]  /*0c00*/  @P3 FADD R4, R4, R17 ;  /* 0x0000001104043221 */ /* 0x004fc80000000000 */
[----:B---3--:R-:W-:-:S07]  /*0c10*/  @P4 FADD R4, R4, R19 ;  /* 0x0000001304044221 */ /* 0x008fce0000000000 */
.L_x_3:
[----:B------:R-:W-:Y:S05]  /*0c20*/  BRA.U UP1, `(.L_x_4) ;  /* 0x0000000101587547 */ /* 0x000fea000b800000 */
[----:B------:R-:W0:Y:S01]  /*0c30*/  LDCU UR6, c[0x0][0x38c] ;  /* 0x00007180ff0677ac */ /* 0x000e220008000800 */
[----:B------:R-:W-:-:S05]  /*0c40*/  IADD3 R11, PT, PT, R3, UR5, RZ ;  /* 0x00000005030b7c10 */ /* 0x000fca000fffe0ff */
[C---:B------:R-:W-:Y:S01]  /*0c50*/  VIADD R16, R11.reuse, 0x1 ;  /* 0x000000010b107836 */ /* 0x040fe20000000000 */
[----:B0-----:R-:W-:-:S04]  /*0c60*/  ISETP.GE.AND P1, PT, R11, UR6, PT ;  /* 0x000000060b007c0c */ /* 0x001fc8000bf26270 */
[C---:B------:R-:W-:Y:S02]  /*0c70*/  ISETP.GE.AND P2, PT, R16.reuse, UR6, PT ;  /* 0x0000000610007c0c */ /* 0x040fe4000bf46270 */
[----:B------:R-:W-:Y:S02]  /*0c80*/  ISETP.GT.AND P1, PT, R11, -0x1, !P1 ;  /* 0xffffffff0b00780c */ /* 0x000fe40004f24270 */
[----:B------:R-:W-:Y:S02]  /*0c90*/  ISETP.GT.AND P2, PT, R16, -0x1, !P2 ;  /* 0xffffffff1000780c */ /* 0x000fe40005744270 */
[----:B------:R-:W-:Y:S02]  /*0ca0*/  PLOP3.LUT P1, PT, P0, P1, PT, 0x80, 0x8 ;  /* 0x000000000008781c */ /* 0x000fe40000723070 */
[----:B------:R-:W-:-:S11]  /*0cb0*/  PLOP3.LUT P2, PT, P0, P2, PT, 0x80, 0x8 ;  /* 0x000000000008781c */ /* 0x000fd60000745070 */
[----:B------:R-:W0:Y:S01]  /*0cc0*/  @P1 LDC.64 R14, c[0x0][0x380] ;  /* 0x0000e000ff0e1b82 */ /* 0x000e220000000a00 */
[----:B------:R-:W-:-:S07]  /*0cd0*/  @P1 IMAD R11, R11, R25, R10 ;  /* 0x000000190b0b1224 */ /* 0x000fce00078e020a */
[----:B------:R-:W1:Y:S01]  /*0ce0*/  @P2 LDC.64 R12, c[0x0][0x380] ;  /* 0x0000e000ff0c2b82 */ /* 0x000e620000000a00 */
[----:B0-----:R-:W-:-:S04]  /*0cf0*/  @P1 IMAD.WIDE R14, R11, 0x4, R14 ;  /* 0x000000040b0e1825 */ /* 0x001fc800078e020e */
[----:B------:R-:W-:Y:S02]  /*0d00*/  @P2 IMAD R11, R16, R25, R10 ;  /* 0x00000019100b2224 */ /* 0x000fe400078e020a */
[----:B------:R-:W2:Y:S02]  /*0d10*/  @P1 LDG.E R15, desc[UR8][R14.64] ;  /* 0x000000080e0f1981 */ /* 0x000ea4000c1e1900 */
[----:B-1----:R-:W-:-:S06]  /*0d20*/  @P2 IMAD.WIDE R12, R11, 0x4, R12 ;  /* 0x000000040b0c2825 */ /* 0x002fcc00078e020c */
[----:B------:R-:W3:Y:S01]  /*0d30*/  @P2 LDG.E R13, desc[UR8][R12.64] ;  /* 0x000000080c0d2981 */ /* 0x000ee2000c1e1900 */
[----:B------:R-:W-:Y:S01]  /*0d40*/  @P1 VIADD R2, R2, 0x1 ;  /* 0x0000000102021836 */ /* 0x000fe20000000000 */
[----:B------:R-:W-:-:S04]  /*0d50*/  UIADD3 UR5, UPT, UPT, UR5, 0x2, URZ ;  /* 0x0000000205057890 */ /* 0x000fc8000fffe0ff */
[----:B------:R-:W-:Y:S01]  /*0d60*/  @P2 IADD3 R2, PT, PT, R2, 0x1, RZ ;  /* 0x0000000102022810 */ /* 0x000fe20007ffe0ff */
[----:B--2---:R-:W-:-:S04]  /*0d70*/  @P1 FADD R4, R4, R15 ;  /* 0x0000000f04041221 */ /* 0x004fc80000000000 */
[----:B---3--:R-:W-:-:S07]  /*0d80*/  @P2 FADD R4, R4, R13 ;  /* 0x0000000d04042221 */ /* 0x008fce0000000000 */
.L_x_4:
[----:B------:R-:W-:Y:S01]  /*0d90*/  VIADD R11, R3, UR5 ;  /* 0x00000005030b7c36 */ /* 0x000fe20008000000 */
[----:B------:R-:W-:Y:S04]  /*0da0*/  BSSY.RECONVERGENT B0, `(.L_x_5) ;  /* 0x000000b000007945 */ /* 0x000fe80003800200 */
[----:B------:R-:W-:-:S04]  /*0db0*/  ISETP.GE.AND P1, PT, R11, UR11, PT ;  /* 0x0000000b0b007c0c */ /* 0x000fc8000bf26270 */
[----:B------:R-:W-:-:S04]  /*0dc0*/  ISETP.GT.AND P1, PT, R11, -0x1, !P1 ;  /* 0xffffffff0b00780c */ /* 0x000fc80004f24270 */
[----:B------:R-:W-:-:S13]  /*0dd0*/  PLOP3.LUT P1, PT, P0, P1, PT, 0x80, 0x8 ;  /* 0x000000000008781c */ /* 0x000fda0000723070 */
[----:B------:R-:W-:Y:S05]  /*0de0*/  @!P1 BRA `(.L_x_6) ;  /* 0x0000000000189947 */ /* 0x000fea0003800000 */
[----:B------:R-:W0:Y:S01]  /*0df0*/  LDC.64 R12, c[0x0][0x380] ;  /* 0x0000e000ff0c7b82 */ /* 0x000e220000000a00 */
[----:B------:R-:W-:-:S04]  /*0e00*/  IMAD R11, R11, R25, R10 ;  /* 0x000000190b0b7224 */ /* 0x000fc800078e020a */
[----:B0-----:R-:W-:-:S06]  /*0e10*/  IMAD.WIDE R10, R11, 0x4, R12 ;  /* 0x000000040b0a7825 */ /* 0x001fcc00078e020c */
[----:B------:R-:W2:Y:S01]  /*0e20*/  LDG.E R11, desc[UR8][R10.64] ;  /* 0x000000080a0b7981 */ /* 0x000ea2000c1e1900 */
[----:B------:R-:W-:Y:S02]  /*0e30*/  VIADD R2, R2, 0x1 ;  /* 0x0000000102027836 */ /* 0x000fe40000000000 */
[----:B--2---:R-:W-:-:S07]  /*0e40*/  FADD R4, R4, R11 ;  /* 0x0000000b04047221 */ /* 0x004fce0000000000 */
.L_x_6:
[----:B------:R-:W-:Y:S05]  /*0e50*/  BSYNC.RECONVERGENT B0 ;  /* 0x0000000000007941 */ /* 0x000fea0003800200 */
.L_x_5:
[----:B------:R-:W-:Y:S02]  /*0e60*/  UISETP.NE.AND UP0, UPT, UR4, UR10, UPT ;  /* 0x0000000a0400728c */ /* 0x000fe4000bf05270 */
[----:B------:R-:W-:-:S07]  /*0e70*/  UIADD3 UR5, UPT, UPT, UR4, 0x1, URZ ;  /* 0x0000000104057890 */ /* 0x000fce000fffe0ff */
[----:B------:R-:W-:Y:S01]  /*0e80*/  UMOV UR4, UR5 ;  /* 0x0000000500047c82 */ /* 0x000fe20008000000 */
[----:B------:R-:W-:Y:S05]  /*0e90*/  BRA.U UP0, `(.L_x_7) ;  /* 0xfffffff100c87547 */ /* 0x000fea000b83ffff */
.L_x_0:
[----:B------:R-:W-:-:S13]  /*0ea0*/  ISETP.GE.AND P0, PT, R2, 0x1, PT ;  /* 0x000000010200780c */ /* 0x000fda0003f06270 */
[----:B------:R-:W-:Y:S05]  /*0eb0*/  @!P0 EXIT ;  /* 0x000000000000894d */ /* 0x000fea0003800000 */
[----:B------:R-:W-:Y:S01]  /*0ec0*/  I2FP.F32.U32 R9, R2 ;  /* 0x0000000200097245 */ /* 0x000fe20000201000 */
[----:B------:R-:W-:Y:S03]  /*0ed0*/  BSSY.RECONVERGENT B0, `(.L_x_8) ;  /* 0x000000c000007945 */ /* 0x000fe60003800200 */
[----:B------:R-:W0:Y:S08]  /*0ee0*/  MUFU.RCP R5, R9 ;  /* 0x0000000900057308 */ /* 0x000e300000001000 */
[----:B------:R-:W1:Y:S01]  /*0ef0*/  FCHK P0, R4, R9 ;  /* 0x0000000904007302 */ /* 0x000e620000000000 */
[----:B0-----:R-:W-:-:S04]  /*0f00*/  FFMA R2, -R9, R5, 1 ;  /* 0x3f80000009027423 */ /* 0x001fc80000000105 */
[----:B------:R-:W-:-:S04]  /*0f10*/  FFMA R5, R5, R2, R5 ;  /* 0x0000000205057223 */ /* 0x000fc80000000005 */
[----:B------:R-:W-:-:S04]  /*0f20*/  FFMA R2, R5, R4, RZ ;  /* 0x0000000405027223 */ /* 0x000fc800000000ff */
[----:B------:R-:W-:-:S04]  /*0f30*/  FFMA R7, -R9, R2, R4 ;  /* 0x0000000209077223 */ /* 0x000fc80000000104 */
[----:B------:R-:W-:Y:S01]  /*0f40*/  FFMA R7, R5, R7, R2 ;  /* 0x0000000705077223 */ /* 0x000fe20000000002 */
[----:B-1----:R-:W-:Y:S06]  /*0f50*/  @!P0 BRA `(.L_x_9) ;  /* 0x00000000000c8947 */ /* 0x002fec0003800000 */
[----:B------:R-:W-:-:S07]  /*0f60*/  MOV R6, 0xf80 ;  /* 0x00000f8000067802 */ /* 0x000fce0000000f00 */
[----:B------:R-:W-:Y:S05]  /*0f70*/  CALL.REL.NOINC `($__internal_0_$__cuda_sm3x_div_rn_noftz_f32_slowpath) ;  /* 0x0000000000207944 */ /* 0x000fea0003c00000 */
[----:B------:R-:W-:-:S07]  /*0f80*/  MOV R7, R2 ;  /* 0x0000000200077202 */ /* 0x000fce0000000f00 */
.L_x_9:
[----:B------:R-:W-:Y:S05]  /*0f90*/  BSYNC.RECONVERGENT B0 ;  /* 0x0000000000007941 */ /* 0x000fea0003800200 */
.L_x_8:
[----:B------:R-:W0:Y:S01]  /*0fa0*/  LDC.64 R4, c[0x0][0x380] ;  /* 0x0000e000ff047b82 */ /* 0x000e220000000a00 */
[----:B------:R-:W1:Y:S02]  /*0fb0*/  LDCU UR4, c[0x0][0x388] ;  /* 0x00007100ff0477ac */ /* 0x000e640008000800 */
[----:B-1----:R-:W-:-:S04]  /*0fc0*/  IMAD R3, R3, UR4, R0 ;  /* 0x0000000403037c24 */ /* 0x002fc8000f8e0200 */
[----:B0-----:R-:W-:-:S05]  /*0fd0*/  IMAD.WIDE R2, R3, 0x4, R4 ;  /* 0x0000000403027825 */ /* 0x001fca00078e0204 */
[----:B------:R-:W-:Y:S01]  /*0fe0*/  STG.E desc[UR8][R2.64], R7 ;  /* 0x0000000702007986 */ /* 0x000fe2000c101908 */
[----:B------:R-:W-:Y:S05]  /*0ff0*/  EXIT ;  /* 0x000000000000794d */ /* 0x000fea0003800000 */
        .weak           $__internal_0_$__cuda_sm3x_div_rn_noftz_f32_slowpath
        .type           $__internal_0_$__cuda_sm3x_div_rn_noftz_f32_slowpath,@function
        .size           $__internal_0_$__cuda_sm3x_div_rn_noftz_f32_slowpath,(.L_x_22 - $__internal_0_$__cuda_sm3x_div_rn_noftz_f32_slowpath)
$__internal_0_$__cuda_sm3x_div_rn_noftz_f32_slowpath:
[----:B------:R-:W-:Y:S01]  /*1000*/  SHF.R.U32.HI R5, RZ, 0x17, R9 ;  /* 0x00000017ff057819 */ /* 0x000fe20000011609 */
[----:B------:R-:W-:Y:S01]  /*1010*/  BSSY.RECONVERGENT B1, `(.L_x_10) ;  /* 0x0000064000017945 */ /* 0x000fe20003800200 */
[----:B------:R-:W-:Y:S02]  /*1020*/  SHF.R.U32.HI R2, RZ, 0x17, R4 ;  /* 0x00000017ff027819 */ /* 0x000fe40000011604 */
[----:B------:R-:W-:Y:S02]  /*1030*/  LOP3.LUT R12, R5, 0xff, RZ, 0xc0, !PT ;  /* 0x000000ff050c7812 */ /* 0x000fe400078ec0ff */
[----:B------:R-:W-:Y:S02]  /*1040*/  LOP3.LUT R10, R2, 0xff, RZ, 0xc0, !PT ;  /* 0x000000ff020a7812 */ /* 0x000fe400078ec0ff */
[----:B------:R-:W-:Y:S01]  /*1050*/  MOV R5, R9 ;  /* 0x0000000900057202 */ /* 0x000fe20000000f00 */
[----:B------:R-:W-:Y:S02]  /*1060*/  VIADD R11, R12, 0xffffffff ;  /* 0xffffffff0c0b7836 */ /* 0x000fe40000000000 */
[----:B------:R-:W-:-:S03]  /*1070*/  VIADD R8, R10, 0xffffffff ;  /* 0xffffffff0a087836 */ /* 0x000fc60000000000 */
[----:B------:R-:W-:-:S04]  /*1080*/  ISETP.GT.U32.AND P0, PT, R11, 0xfd, PT ;  /* 0x000000fd0b00780c */ /* 0x000fc80003f04070 */
[----:B------:R-:W-:-:S13]  /*1090*/  ISETP.GT.U32.OR P0, PT, R8, 0xfd, P0 ;  /* 0x000000fd0800780c */ /* 0x000fda0000704470 */
[----:B------:R-:W-:Y:S01]  /*10a0*/  @!P0 IMAD.MOV.U32 R7, RZ, RZ, RZ ;  /* 0x000000ffff078224 */ /* 0x000fe200078e00ff */
[----:B------:R-:W-:Y:S06]  /*10b0*/  @!P0 BRA `(.L_x_11) ;  /* 0x0000000000608947 */ /* 0x000fec0003800000 */
[----:B------:R-:W-:Y:S01]  /*10c0*/  FSETP.GTU.FTZ.AND P0, PT, |R4|, +INF , PT ;  /* 0x7f8000000400780b */ /* 0x000fe20003f1c200 */
[----:B------:R-:W-:Y:S01]  /*10d0*/  IMAD.MOV.U32 R2, RZ, RZ, R9 ;  /* 0x000000ffff027224 */ /* 0x000fe200078e0009 */
[----:B------:R-:W-:-:S04]  /*10e0*/  FSETP.GTU.FTZ.AND P1, PT, |R9|, +INF , PT ;  /* 0x7f8000000900780b */ /* 0x000fc80003f3c200 */
[----:B------:R-:W-:-:S13]  /*10f0*/  PLOP3.LUT P0, PT, P0, P1, PT, 0xf8, 0x8f ;  /* 0x00000000008f781c */ /* 0x000fda0000703f70 */
[----:B------:R-:W-:Y:S05]  /*1100*/  @P0 BRA `(.L_x_12) ;  /* 0x00000004004c0947 */ /* 0x000fea0003800000 */
[----:B------:R-:W-:-:S13]  /*1110*/  LOP3.LUT P0, RZ, R5, 0x7fffffff, R4, 0xc8, !PT ;  /* 0x7fffffff05ff7812 */ /* 0x000fda000780c804 */
[----:B------:R-:W-:Y:S05]  /*1120*/  @!P0 BRA `(.L_x_13) ;  /* 0x00000004003c8947 */ /* 0x000fea0003800000 */
[----:B------:R-:W-:Y:S02]  /*1130*/  FSETP.NEU.FTZ.AND P0, PT, |R4|, +INF , PT ;  /* 0x7f8000000400780b */ /* 0x000fe40003f1d200 */
[----:B------:R-:W-:Y:S02]  /*1140*/  FSETP.NEU.FTZ.AND P2, PT, |R2|, +INF , PT ;  /* 0x7f8000000200780b */ /* 0x000fe40003f5d200 */
[----:B------:R-:W-:-:S11]  /*1150*/  FSETP.NEU.FTZ.AND P1, PT, |R4|, +INF , PT ;  /* 0x7f8000000400780b */ /* 0x000fd60003f3d200 */
[----:B------:R-:W-:Y:S05]  /*1160*/  @!P2 BRA !P0, `(.L_x_13) ;  /* 0x00000004002ca947 */ /* 0x000fea0004000000 */
[----:B------:R-:W-:-:S04]  /*1170*/  LOP3.LUT P0, RZ, R4, 0x7fffffff, RZ, 0xc0, !PT ;  /* 0x7fffffff04ff7812 */ /* 0x000fc8000780c0ff */
[----:B------:R-:W-:-:S13]  /*1180*/  PLOP3.LUT P0, PT, P2, P0, PT, 0x2f, 0xf2 ;  /* 0x0000000000f2781c */ /* 0x000fda0001700577 */
[----:B------:R-:W-:Y:S05]  /*1190*/  @P0 BRA `(.L_x_14) ;  /* 0x0000000400180947 */ /* 0x000fea0003800000 */
[----:B------:R-:W-:-:S04]  /*11a0*/  LOP3.LUT P0, RZ, R5, 0x7fffffff, RZ, 0xc0, !PT ;  /* 0x7fffffff05ff7812 */ /* 0x000fc8000780c0ff */
[----:B------:R-:W-:-:S13]  /*11b0*/  PLOP3.LUT P0, PT, P1, P0, PT, 0x2f, 0xf2 ;  /* 0x0000000000f2781c */ /* 0x000fda0000f00577 */
[----:B------:R-:W-:Y:S05]  /*11c0*/  @P0 BRA `(.L_x_15) ;  /* 0x0000000400000947 */ /* 0x000fea0003800000 */
[----:B------:R-:W-:Y:S02]  /*11d0*/  ISETP.GE.AND P0, PT, R8, RZ, PT ;  /* 0x000000ff0800720c */ /* 0x000fe40003f06270 */
[----:B------:R-:W-:-:S11]  /*11e0*/  ISETP.GE.AND P1, PT, R11, RZ, PT ;  /* 0x000000ff0b00720c */ /* 0x000fd60003f26270 */
[----:B------:R-:W-:Y:S01]  /*11f0*/  @P0 MOV R7, RZ ;  /* 0x000000ff00070202 */ /* 0x000fe20000000f00 */
[----:B------:R-:W-:Y:S02]  /*1200*/  @!P0 IMAD.MOV.U32 R7, RZ, RZ, -0x40 ;  /* 0xffffffc0ff078424 */ /* 0x000fe400078e00ff */
[----:B------:R-:W-:Y:S01]  /*1210*/  @!P0 FFMA R4, R4, 1.84467440737095516160e+19, RZ ;  /* 0x5f80000004048823 */ /* 0x000fe200000000ff */
[----:B------:R-:W-:Y:S01]  /*1220*/  @!P1 FFMA R5, R2, 1.84467440737095516160e+19, RZ ;  /* 0x5f80000002059823 */ /* 0x000fe200000000ff */
[----:B------:R-:W-:-:S07]  /*1230*/  @!P1 VIADD R7, R7, 0x40 ;  /* 0x0000004007079836 */ /* 0x000fce0000000000 */
.L_x_11:
[----:B------:R-:W-:Y:S01]  /*1240*/  LEA R2, R12, 0xc0800000, 0x17 ;  /* 0xc08000000c027811 */ /* 0x000fe200078eb8ff */
[----:B------:R-:W-:Y:S03]  /*1250*/  BSSY.RECONVERGENT B2, `(.L_x_16) ;  /* 0x0000036000027945 */ /* 0x000fe60003800200 */
[----:B------:R-:W-:Y:S01]  /*1260*/  IADD3 R8, PT, PT, -R2, R5, RZ ;  /* 0x0000000502087210 */ /* 0x000fe20007ffe1ff */
[----:B------:R-:W-:-:S03]  /*1270*/  VIADD R5, R10, 0xffffff81 ;  /* 0xffffff810a057836 */ /* 0x000fc60000000000 */
[----:B------:R0:W1:Y:S01]  /*1280*/  MUFU.RCP R9, R8 ;  /* 0x0000000800097308 */ /* 0x0000620000001000 */
[----:B------:R-:W-:Y:S01]  /*1290*/  FADD.FTZ R11, -R8, -RZ ;  /* 0x800000ff080b7221 */ /* 0x000fe20000010100 */
[C---:B------:R-:W-:Y:S01]  /*12a0*/  IMAD R2, R5.reuse, -0x800000, R4 ;  /* 0xff80000005027824 */ /* 0x040fe200078e0204 */
[----:B0-----:R-:W-:-:S05]  /*12b0*/  IADD3 R8, PT, PT, R5, 0x7f, -R12 ;  /* 0x0000007f05087810 */ /* 0x001fca0007ffe80c */
[----:B------:R-:W-:Y:S02]  /*12c0*/  IMAD.IADD R7, R8, 0x1, R7 ;  /* 0x0000000108077824 */ /* 0x000fe400078e0207 */
[----:B-1----:R-:W-:-:S04]  /*12d0*/  FFMA R10, R9, R11, 1 ;  /* 0x3f800000090a7423 */ /* 0x002fc8000000000b */
[----:B------:R-:W-:-:S04]  /*12e0*/  FFMA R13, R9, R10, R9 ;  /* 0x0000000a090d7223 */ /* 0x000fc80000000009 */
[----:B------:R-:W-:-:S04]  /*12f0*/  FFMA R4, R2, R13, RZ ;  /* 0x0000000d02047223 */ /* 0x000fc800000000ff */
[----:B------:R-:W-:-:S04]  /*1300*/  FFMA R9, R11, R4, R2 ;  /* 0x000000040b097223 */ /* 0x000fc80000000002 */
[----:B------:R-:W-:-:S04]  /*1310*/  FFMA R10, R13, R9, R4 ;  /* 0x000000090d0a7223 */ /* 0x000fc80000000004 */
[----:B------:R-:W-:-:S04]  /*1320*/  FFMA R11, R11, R10, R2 ;  /* 0x0000000a0b0b7223 */ /* 0x000fc80000000002 */
[----:B------:R-:W-:-:S05]  /*1330*/  FFMA R2, R13, R11, R10 ;  /* 0x0000000b0d027223 */ /* 0x000fca000000000a */
[----:B------:R-:W-:-:S04]  /*1340*/  SHF.R.U32.HI R4, RZ, 0x17, R2 ;  /* 0x00000017ff047819 */ /* 0x000fc80000011602 */
[----:B------:R-:W-:-:S04]  /*1350*/  LOP3.LUT R4, R4, 0xff, RZ, 0xc0, !PT ;  /* 0x000000ff04047812 */ /* 0x000fc800078ec0ff */
[----:B------:R-:W-:-:S05]  /*1360*/  IADD3 R9, PT, PT, R4, R7, RZ ;  /* 0x0000000704097210 */ /* 0x000fca0007ffe0ff */
[----:B------:R-:W-:-:S05]  /*1370*/  VIADD R4, R9, 0xffffffff ;  /* 0xffffffff09047836 */ /* 0x000fca0000000000 */
[----:B------:R-:W-:-:S13]  /*1380*/  ISETP.GE.U32.AND P0, PT, R4, 0xfe, PT ;  /* 0x000000fe0400780c */ /* 0x000fda0003f06070 */
[----:B------:R-:W-:Y:S05]  /*1390*/  @!P0 BRA `(.L_x_17) ;  /* 0x0000000000808947 */ /* 0x000fea0003800000 */
[----:B------:R-:W-:-:S13]  /*13a0*/  ISETP.GT.AND P0, PT, R9, 0xfe, PT ;  /* 0x000000fe0900780c */ /* 0x000fda0003f04270 */
[----:B------:R-:W-:Y:S05]  /*13b0*/  @P0 BRA `(.L_x_18) ;  /* 0x00000000006c0947 */ /* 0x000fea0003800000 */
[----:B------:R-:W-:-:S13]  /*13c0*/  ISETP.GE.AND P0, PT, R9, 0x1, PT ;  /* 0x000000010900780c */ /* 0x000fda0003f06270 */
[----:B------:R-:W-:Y:S05]  /*13d0*/  @P0 BRA `(.L_x_19) ;  /* 0x0000000000740947 */ /* 0x000fea0003800000 */
[----:B------:R-:W-:Y:S02]  /*13e0*/  ISETP.GE.AND P0, PT, R9, -0x18, PT ;  /* 0xffffffe80900780c */ /* 0x000fe40003f06270 */
[----:B------:R-:W-:-:S11]  /*13f0*/  LOP3.LUT R2, R2, 0x80000000, RZ, 0xc0, !PT ;  /* 0x8000000002027812 */ /* 0x000fd600078ec0ff */
[----:B------:R-:W-:Y:S05]  /*1400*/  @!P0 BRA `(.L_x_19) ;  /* 0x0000000000688947 */ /* 0x000fea0003800000 */
[-CC-:B------:R-:W-:Y:S01]  /*1410*/  FFMA.RZ R4, R13, R11.reuse, R10.reuse ;  /* 0x0000000b0d047223 */ /* 0x180fe2000000c00a */
[----:B------:R-:W-:Y:S02]  /*1420*/  VIADD R8, R9, 0x20 ;  /* 0x0000002009087836 */ /* 0x000fe40000000000 */
[-CC-:B------:R-:W-:Y:S01]  /*1430*/  FFMA.RM R5, R13, R11.reuse, R10.reuse ;  /* 0x0000000b0d057223 */ /* 0x180fe2000000400a */
[----:B------:R-:W-:Y:S02]  /*1440*/  ISETP.NE.AND P2, PT, R9, RZ, PT ;  /* 0x000000ff0900720c */ /* 0x000fe40003f45270 */
[----:B------:R-:W-:Y:S01]  /*1450*/  LOP3.LUT R7, R4, 0x7fffff, RZ, 0xc0, !PT ;  /* 0x007fffff04077812 */ /* 0x000fe200078ec0ff */
[----:B------:R-:W-:Y:S01]  /*1460*/  FFMA.RP R4, R13, R11, R10 ;  /* 0x0000000b0d047223 */ /* 0x000fe2000000800a */
[----:B------:R-:W-:Y:S02]  /*1470*/  ISETP.NE.AND P1, PT, R9, RZ, PT ;  /* 0x000000ff0900720c */ /* 0x000fe40003f25270 */
[----:B------:R-:W-:-:S02]  /*1480*/  LOP3.LUT R7, R7, 0x800000, RZ, 0xfc, !PT ;  /* 0x0080000007077812 */ /* 0x000fc400078efcff */
[----:B------:R-:W-:Y:S02]  /*1490*/  IADD3 R9, PT, PT, -R9, RZ, RZ ;  /* 0x000000ff09097210 */ /* 0x000fe40007ffe1ff */
[----:B------:R-:W-:Y:S02]  /*14a0*/  SHF.L.U32 R8, R7, R8, RZ ;  /* 0x0000000807087219 */ /* 0x000fe400000006ff */
[----:B------:R-:W-:Y:S02]  /*14b0*/  FSETP.NEU.FTZ.AND P0, PT, R4, R5, PT ;  /* 0x000000050400720b */ /* 0x000fe40003f1d000 */
[----:B------:R-:W-:Y:S02]  /*14c0*/  SEL R4, R9, RZ, P2 ;  /* 0x000000ff09047207 */ /* 0x000fe40001000000 */
[----:B------:R-:W-:Y:S02]  /*14d0*/  ISETP.NE.AND P1, PT, R8, RZ, P1 ;  /* 0x000000ff0800720c */ /* 0x000fe40000f25270 */
[----:B------:R-:W-:-:S02]  /*14e0*/  SHF.R.U32.HI R4, RZ, R4, R7 ;  /* 0x00000004ff047219 */ /* 0x000fc40000011607 */
[----:B------:R-:W-:Y:S02]  /*14f0*/  PLOP3.LUT P0, PT, P0, P1, PT, 0xf8, 0x8f ;  /* 0x00000000008f781c */ /* 0x000fe40000703f70 */
[----:B------:R-:W-:Y:S02]  /*1500*/  SHF.R.U32.HI R8, RZ, 0x1, R4 ;  /* 0x00000001ff087819 */ /* 0x000fe40000011604 */
[----:B------:R-:W-:-:S04]  /*1510*/  SEL R5, RZ, 0x1, !P0 ;  /* 0x00000001ff057807 */ /* 0x000fc80004000000 */
[----:B------:R-:W-:-:S04]  /*1520*/  LOP3.LUT R5, R5, 0x1, R8, 0xf8, !PT ;  /* 0x0000000105057812 */ /* 0x000fc800078ef808 */
[----:B------:R-:W-:-:S05]  /*1530*/  LOP3.LUT R5, R5, R4, RZ, 0xc0, !PT ;  /* 0x0000000405057212 */ /* 0x000fca00078ec0ff */
[----:B------:R-:W-:-:S05]  /*1540*/  IMAD.IADD R5, R8, 0x1, R5 ;  /* 0x0000000108057824 */ /* 0x000fca00078e0205 */
[----:B------:R-:W-:Y:S01]  /*1550*/  LOP3.LUT R2, R5, R2, RZ, 0xfc, !PT ;  /* 0x0000000205027212 */ /* 0x000fe200078efcff */
[----:B------:R-:W-:Y:S06]  /*1560*/  BRA `(.L_x_19) ;  /* 0x0000000000107947 */ /* 0x000fec0003800000 */
.L_x_18:
[----:B------:R-:W-:-:S04]  /*1570*/  LOP3.LUT R2, R2, 0x80000000, RZ, 0xc0, !PT ;  /* 0x8000000002027812 */ /* 0x000fc800078ec0ff */
[----:B------:R-:W-:Y:S01]  /*1580*/  LOP3.LUT R2, R2, 0x7f800000, RZ, 0xfc, !PT ;  /* 0x7f80000002027812 */ /* 0x000fe200078efcff */
[----:B------:R-:W-:Y:S06]  /*1590*/  BRA `(.L_x_19) ;  /* 0x0000000000047947 */ /* 0x000fec0003800000 */
.L_x_17:
[----:B------:R-:W-:-:S07]  /*15a0*/  IMAD R2, R7, 0x800000, R2 ;  /* 0x0080000007027824 */ /* 0x000fce00078e0202 */
.L_x_19:
[----:B------:R-:W-:Y:S05]  /*15b0*/  BSYNC.RECONVERGENT B2 ;  /* 0x0000000000027941 */ /* 0x000fea0003800200 */
.L_x_16:
[----:B------:R-:W-:Y:S05]  /*15c0*/  BRA `(.L_x_20) ;  /* 0x0000000000207947 */ /* 0x000fea0003800000 */
.L_x_15:
[----:B------:R-:W-:-:S04]  /*15d0*/  LOP3.LUT R2, R5, 0x80000000, R4, 0x48, !PT ;  /* 0x8000000005027812 */ /* 0x000fc800078e4804 */
[----:B------:R-:W-:Y:S01]  /*15e0*/  LOP3.LUT R2, R2, 0x7f800000, RZ, 0xfc, !PT ;  /* 0x7f80000002027812 */ /* 0x000fe200078efcff */
[----:B------:R-:W-:Y:S06]  /*15f0*/  BRA `(.L_x_20) ;  /* 0x0000000000147947 */ /* 0x000fec0003800000 */
.L_x_14:
[----:B------:R-:W-:Y:S01]  /*1600*/  LOP3.LUT R2, R5, 0x80000000, R4, 0x48, !PT ;  /* 0x8000000005027812 */ /* 0x000fe200078e4804 */
[----:B------:R-:W-:Y:S06]  /*1610*/  BRA `(.L_x_20) ;  /* 0x00000000000c7947 */ /* 0x000fec0003800000 */
.L_x_13:
[----:B------:R-:W0:Y:S01]  /*1620*/  MUFU.RSQ R2, -QNAN ;  /* 0xffc0000000027908 */ /* 0x000e220000001400 */
[----:B------:R-:W-:Y:S05]  /*1630*/  BRA `(.L_x_20) ;  /* 0x0000000000047947 */ /* 0x000fea0003800000 */
.L_x_12:
[----:B------:R-:W-:-:S07]  /*1640*/  FADD.FTZ R2, R4, R2 ;  /* 0x0000000204027221 */ /* 0x000fce0000010000 */
.L_x_20:
[----:B------:R-:W-:Y:S05]  /*1650*/  BSYNC.RECONVERGENT B1 ;  /* 0x0000000000017941 */ /* 0x000fea0003800200 */
.L_x_10:
[----:B------:R-:W-:-:S04]  /*1660*/  HFMA2 R7, -RZ, RZ, 0, 0 ;  /* 0x00000000ff077431 */ /* 0x000fc800000001ff */
[----:B0-----:R-:W-:Y:S05]  /*1670*/  RET.REL.NODEC R6 `(_Z11_blurKernelPfiii) ;  /* 0xffffffe806607950 */ /* 0x001fea0003c3ffff */
.L_x_21:
[----:B------:R-:W-:-:S00]  /*1680*/  BRA `(.L_x_21) ;  /* 0xfffffffc00fc7947 */ /* 0x000fc0000383ffff */
[----:B------:R-:W-:-:S00]  /*1690*/  NOP ;  /* 0x0000000000007918 */ /* 0x000fc00000000000 */
        /* <DEDUP_REMOVED lines=14> */
.L_x_22:


//--------------------- .nv.shared.reserved.0     --------------------------
	.section	.nv.shared.reserved.0,"aw",@nobits
	.weak		__nv_reservedSMEM_offset_0_alias
	.size		__nv_reservedSMEM_offset_0_alias, 0, 64
	.other		__nv_reservedSMEM_offset_0_alias,@"STO_CUDA_RESERVED_SHARED STV_DEFAULT"
__nv_reservedSMEM_offset_0_alias:
	.zero		0
	.zero		64


//--------------------- .nv.constant0._Z11_blurKernelPfiii --------------------------
	.section	.nv.constant0._Z11_blurKernelPfiii,"a",@progbits
	.sectionflags	@""
	.align	4
.nv.constant0._Z11_blurKernelPfiii:
	.zero		916


//--------------------- SYMBOLS --------------------------

	.type		.nv.reservedSmem.offset0,@object
	.size		.nv.reservedSmem.offset0,0x4
